//
// Generated by NVIDIA NVVM Compiler
//
// Compiler Build ID: CL-36424714
// Cuda compilation tools, release 13.0, V13.0.88
// Based on NVVM 20.0.0
//

.version 9.0
.target sm_100
.address_size 64

	// .globl	_Z12shift_cypherPjS_iii

.visible .entry _Z12shift_cypherPjS_iii(
	.param .u64 .ptr .align 1 _Z12shift_cypherPjS_iii_param_0,
	.param .u64 .ptr .align 1 _Z12shift_cypherPjS_iii_param_1,
	.param .u32 _Z12shift_cypherPjS_iii_param_2,
	.param .u32 _Z12shift_cypherPjS_iii_param_3,
	.param .u32 _Z12shift_cypherPjS_iii_param_4
)
{


	ret;

}


// ===== COMPILED SASS (sm_100) =====

	.target	sm_100

	.elftype	@"ET_EXEC"


//--------------------- .note.nv.tkinfo           --------------------------
	.section	.note.nv.tkinfo,"",@"SHT_NOTE"
	.sectionflags	@"SHF_NOTE_NV_TKINFO"
	.tkinfo
        /*0018*/ 	.word	0x00000002
        /*0030*/ 	.string	""
        /*0030*/ 	.string	"ptxas"
        /*0030*/ 	.string	"Cuda compilation tools, release 13.0, V13.0.88"
        /*0030*/ 	.string	"Build cuda_13.0.r13.0/compiler.36424714_0"
        /*0030*/ 	.string	"-arch sm_100 -m 64 "



//--------------------- .note.nv.cuinfo           --------------------------
	.section	.note.nv.cuinfo,"",@"SHT_NOTE"
	.sectionflags	@"SHF_NOTE_NV_CUINFO"
        /*0018*/ 	.short	0x0002
        /*001a*/ 	.short	0x0064
        /*001c*/ 	.short	0x0082
	.zero		2


//--------------------- .nv.info                  --------------------------
	.section	.nv.info,"",@"SHT_CUDA_INFO"
	.align	4


	//----- nvinfo : EIATTR_REGCOUNT
	.align		4
        /*0000*/ 	.byte	0x04, 0x2f
        /*0002*/ 	.short	(.L_1 - .L_0)
	.align		4
.L_0:
        /*0004*/ 	.word	index@(_Z12shift_cypherPjS_iii)
        /*0008*/ 	.word	0x00000004


	//----- nvinfo : EIATTR_FRAME_SIZE
	.align		4
.L_1:
        /*000c*/ 	.byte	0x04, 0x11
        /*000e*/ 	.short	(.L_3 - .L_2)
	.align		4
.L_2:
        /*0010*/ 	.word	index@(_Z12shift_cypherPjS_iii)
        /*0014*/ 	.word	0x00000000


	//----- nvinfo : EIATTR_MIN_STACK_SIZE
	.align		4
.L_3:
        /*0018*/ 	.byte	0x04, 0x12
        /*001a*/ 	.short	(.L_5 - .L_4)
	.align		4
.L_4:
        /*001c*/ 	.word	index@(_Z12shift_cypherPjS_iii)
        /*0020*/ 	.word	0x00000000
.L_5:


//--------------------- .nv.compat                --------------------------
	.section	.nv.compat,"",@"SHT_CUDA_COMPAT_INFO"
	.align	4
        /*0000*/ 	.byte	0x02, 0x09, 0x00, 0x00, 0x02, 0x02, 0x01, 0x00, 0x02, 0x05, 0x05, 0x00, 0x03, 0x07, 0x01, 0x01
        /*0010*/ 	.byte	0x02, 0x03, 0x00, 0x00, 0x02, 0x06, 0x01, 0x00, 0x04, 0x0b, 0x08, 0x00, 0x09, 0x00, 0x00, 0x00
        /*0020*/ 	.byte	0x00, 0x00, 0x00, 0x00


//--------------------- .nv.info._Z12shift_cypherPjS_iii --------------------------
	.section	.nv.info._Z12shift_cypherPjS_iii,"",@"SHT_CUDA_INFO"
	.sectionflags	@""
	.align	4


	//----- nvinfo : EIATTR_CUDA_API_VERSION
	.align		4
        /*0000*/ 	.byte	0x04, 0x37
        /*0002*/ 	.short	(.L_7 - .L_6)
.L_6:
        /*0004*/ 	.word	0x00000082


	//----- nvinfo : EIATTR_KPARAM_INFO
	.align		4
.L_7:
        /*0008*/ 	.byte	0x04, 0x17
        /*000a*/ 	.short	(.L_9 - .L_8)
.L_8:
        /*000c*/ 	.word	0x00000000
        /*0010*/ 	.short	0x0004
        /*0012*/ 	.short	0x0018
        /*0014*/ 	.byte	0x00, 0xf0, 0x11, 0x00


	//----- nvinfo : EIATTR_KPARAM_INFO
	.align		4
.L_9:
        /*0018*/ 	.byte	0x04, 0x17
        /*001a*/ 	.short	(.L_11 - .L_10)
.L_10:
        /*001c*/ 	.word	0x00000000
        /*0020*/ 	.short	0x0003
        /*0022*/ 	.short	0x0014
        /*0024*/ 	.byte	0x00, 0xf0, 0x11, 0x00


	//----- nvinfo : EIATTR_KPARAM_INFO
	.align		4
.L_11:
        /*0028*/ 	.byte	0x04, 0x17
        /*002a*/ 	.short	(.L_13 - .L_12)
.L_12:
        /*002c*/ 	.word	0x00000000
        /*0030*/ 	.short	0x0002
        /*0032*/ 	.short	0x0010
        /*0034*/ 	.byte	0x00, 0xf0, 0x11, 0x00


	//----- nvinfo : EIATTR_KPARAM_INFO
	.align		4
.L_13:
        /*0038*/ 	.byte	0x04, 0x17
        /*003a*/ 	.short	(.L_15 - .L_14)
.L_14:
        /*003c*/ 	.word	0x00000000
        /*0040*/ 	.short	0x0001
        /*0042*/ 	.short	0x0008
        /*0044*/ 	.byte	0x00, 0xf5, 0x21, 0x00


	//----- nvinfo : EIATTR_KPARAM_INFO
	.align		4
.L_15:
        /*0048*/ 	.byte	0x04, 0x17
        /*004a*/ 	.short	(.L_17 - .L_16)
.L_16:
        /*004c*/ 	.word	0x00000000
        /*0050*/ 	.short	0x0000
        /*0052*/ 	.short	0x0000
        /*0054*/ 	.byte	0x00, 0xf5, 0x21, 0x00


	//----- nvinfo : EIATTR_SPARSE_MMA_MASK
	.align		4
.L_17:
        /*0058*/ 	.byte	0x03, 0x50
        /*005a*/ 	.short	0x0000


	//----- nvinfo : EIATTR_MAXREG_COUNT
	.align		4
        /*005c*/ 	.byte	0x03, 0x1b
        /*005e*/ 	.short	0x00ff


	//----- nvinfo : EIATTR_MERCURY_ISA_VERSION
	.align		4
        /*0060*/ 	.byte	0x03, 0x5f
        /*0062*/ 	.short	0x0101


	//----- nvinfo : EIATTR_VRC_CTA_INIT_COUNT
	.align		4
        /*0064*/ 	.byte	0x02, 0x4a
	.zero		1
	.zero		1


	//----- nvinfo : EIATTR_EXIT_INSTR_OFFSETS
	.align		4
        /*0068*/ 	.byte	0x04, 0x1c
        /*006a*/ 	.short	(.L_19 - .L_18)


	//   ....[0]....
.L_18:
        /*006c*/ 	.word	0x00000010


	//----- nvinfo : EIATTR_CBANK_PARAM_SIZE
	.align		4
.L_19:
        /*0070*/ 	.byte	0x03, 0x19
        /*0072*/ 	.short	0x001c


	//----- nvinfo : EIATTR_PARAM_CBANK
	.align		4
        /*0074*/ 	.byte	0x04, 0x0a
        /*0076*/ 	.short	(.L_21 - .L_20)
	.align		4
.L_20:
        /*0078*/ 	.word	index@(.nv.constant0._Z12shift_cypherPjS_iii)
        /*007c*/ 	.short	0x0380
        /*007e*/ 	.short	0x001c


	//----- nvinfo : EIATTR_SW_WAR
	.align		4
.L_21:
        /*0080*/ 	.byte	0x04, 0x36
        /*0082*/ 	.short	(.L_23 - .L_22)
.L_22:
        /*0084*/ 	.word	0x00000008
.L_23:


//--------------------- .nv.callgraph             --------------------------
	.section	.nv.callgraph,"",@"SHT_CUDA_CALLGRAPH"
	.align	4
	.sectionentsize	8
	.align		4
        /*0000*/ 	.word	0x00000000
	.align		4
        /*0004*/ 	.word	0xffffffff
	.align		4
        /*0008*/ 	.word	0x00000000
	.align		4
        /*000c*/ 	.word	0xfffffffe
	.align		4
        /*0010*/ 	.word	0x00000000
	.align		4
        /*0014*/ 	.word	0xfffffffd
	.align		4
        /*0018*/ 	.word	0x00000000
	.align		4
        /*001c*/ 	.word	0xfffffffc


//--------------------- .text._Z12shift_cypherPjS_iii --------------------------
	.section	.text._Z12shift_cypherPjS_iii,"ax",@progbits
	.align	128
        .global         _Z12shift_cypherPjS_iii
        .type           _Z12shift_cypherPjS_iii,@function
        .size           _Z12shift_cypherPjS_iii,(.L_x_1 - _Z12shift_cypherPjS_iii)
        .other          _Z12shift_cypherPjS_iii,@"STO_CUDA_ENTRY STV_DEFAULT"
_Z12shift_cypherPjS_iii:
.text._Z12shift_cypherPjS_iii:
[----:B------:R-:W-:Y:S01]  /*0000*/  LDC R1, c[0x0][0x37c] ;  /* 0x0000df00ff017b82 */ /* 0x000fe20000000800 */
[----:B------:R-:W-:Y:S05]  /*0010*/  EXIT ;  /* 0x000000000000794d */ /* 0x000fea0003800000 */
.L_x_0:
[----:B------:R-:W-:-:S00]  /*0020*/  BRA `(.L_x_0) ;  /* 0xfffffffc00fc7947 */ /* 0x000fc0000383ffff */
[----:B------:R-:W-:-:S00]  /*0030*/  NOP ;  /* 0x0000000000007918 */ /* 0x000fc00000000000 */
        /* <DEDUP_REMOVED lines=12> */
.L_x_1:


//--------------------- .nv.shared.reserved.0     --------------------------
	.section	.nv.shared.reserved.0,"aw",@nobits
	.weak		__nv_reservedSMEM_offset_0_alias
	.size		__nv_reservedSMEM_offset_0_alias, 0, 64
	.other		__nv_reservedSMEM_offset_0_alias,@"STO_CUDA_RESERVED_SHARED STV_DEFAULT"
__nv_reservedSMEM_offset_0_alias:
	.zero		0
	.zero		64


//--------------------- .nv.constant0._Z12shift_cypherPjS_iii --------------------------
	.section	.nv.constant0._Z12shift_cypherPjS_iii,"a",@progbits
	.sectionflags	@""
	.align	4
.nv.constant0._Z12shift_cypherPjS_iii:
	.zero		924


//--------------------- SYMBOLS --------------------------

	.type		.nv.reservedSmem.offset0,@object
	.size		.nv.reservedSmem.offset0,0x4
